//
// Generated by NVIDIA NVVM Compiler
//
// Compiler Build ID: CL-36424714
// Cuda compilation tools, release 13.0, V13.0.88
// Based on NVVM 20.0.0
//

.version 9.0
.target sm_100
.address_size 64

	// .globl	_Z10count_histP8PPMPixelPfj

.visible .entry _Z10count_histP8PPMPixelPfj(
	.param .u64 .ptr .align 1 _Z10count_histP8PPMPixelPfj_param_0,
	.param .u64 .ptr .align 1 _Z10count_histP8PPMPixelPfj_param_1,
	.param .u32 _Z10count_histP8PPMPixelPfj_param_2
)
{
	.reg .pred 	%p<5>;
	.reg .b32 	%r<24>;
	.reg .b32 	%f<2>;
	.reg .b64 	%rd<9>;

	ld.param.u64 	%rd2, [_Z10count_histP8PPMPixelPfj_param_0];
	ld.param.u64 	%rd3, [_Z10count_histP8PPMPixelPfj_param_1];
	ld.param.u32 	%r4, [_Z10count_histP8PPMPixelPfj_param_2];
	mov.u32 	%r5, %ctaid.x;
	mov.u32 	%r6, %ctaid.y;
	mad.lo.s32 	%r7, %r5, 1960, %r6;
	shl.b32 	%r8, %r7, 10;
	mov.u32 	%r9, %ntid.y;
	mov.u32 	%r10, %tid.x;
	mov.u32 	%r11, %tid.y;
	mad.lo.s32 	%r12, %r9, %r10, %r11;
	add.s32 	%r13, %r12, %r8;
	div.u32 	%r1, %r13, %r4;
	mul.lo.s32 	%r14, %r1, %r4;
	sub.s32 	%r2, %r13, %r14;
	shr.u32 	%r15, %r1, 2;
	and.b32  	%r3, %r15, 3;
	shl.b32 	%r16, %r4, 6;
	setp.ge.u32 	%p1, %r13, %r16;
	@%p1 bra 	$L__BB0_5;
	cvta.to.global.u64 	%rd4, %rd2;
	shr.u32 	%r17, %r1, 4;
	mul.wide.u32 	%rd5, %r2, 3;
	add.s64 	%rd1, %rd4, %rd5;
	ld.global.u8 	%r18, [%rd1];
	setp.ne.s32 	%p2, %r17, %r18;
	@%p2 bra 	$L__BB0_5;
	ld.global.u8 	%r19, [%rd1+1];
	setp.ne.s32 	%p3, %r3, %r19;
	@%p3 bra 	$L__BB0_5;
	ld.global.u8 	%r20, [%rd1+2];
	shl.b32 	%r21, %r3, 2;
	and.b32  	%r22, %r1, 15;
	sub.s32 	%r23, %r22, %r21;
	setp.ne.s32 	%p4, %r23, %r20;
	@%p4 bra 	$L__BB0_5;
	cvta.to.global.u64 	%rd6, %rd3;
	mul.wide.u32 	%rd7, %r1, 4;
	add.s64 	%rd8, %rd6, %rd7;
	atom.global.add.f32 	%f1, [%rd8], 0f3F800000;
$L__BB0_5:
	ret;

}


// ===== COMPILED SASS (sm_100) =====

	.target	sm_100

	.elftype	@"ET_EXEC"


//--------------------- .note.nv.tkinfo           --------------------------
	.section	.note.nv.tkinfo,"",@"SHT_NOTE"
	.sectionflags	@"SHF_NOTE_NV_TKINFO"
	.tkinfo
        /*0018*/ 	.word	0x00000002
        /*0030*/ 	.string	""
        /*0030*/ 	.string	"ptxas"
        /*0030*/ 	.string	"Cuda compilation tools, release 13.0, V13.0.88"
        /*0030*/ 	.string	"Build cuda_13.0.r13.0/compiler.36424714_0"
        /*0030*/ 	.string	"-arch sm_100 -m 64 "



//--------------------- .note.nv.cuinfo           --------------------------
	.section	.note.nv.cuinfo,"",@"SHT_NOTE"
	.sectionflags	@"SHF_NOTE_NV_CUINFO"
        /*0018*/ 	.short	0x0002
        /*001a*/ 	.short	0x0064
        /*001c*/ 	.short	0x0082
	.zero		2


//--------------------- .nv.info                  --------------------------
	.section	.nv.info,"",@"SHT_CUDA_INFO"
	.align	4


	//----- nvinfo : EIATTR_REGCOUNT
	.align		4
        /*0000*/ 	.byte	0x04, 0x2f
        /*0002*/ 	.short	(.L_1 - .L_0)
	.align		4
.L_0:
        /*0004*/ 	.word	index@(_Z10count_histP8PPMPixelPfj)
        /*0008*/ 	.word	0x0000000b


	//----- nvinfo : EIATTR_FRAME_SIZE
	.align		4
.L_1:
        /*000c*/ 	.byte	0x04, 0x11
        /*000e*/ 	.short	(.L_3 - .L_2)
	.align		4
.L_2:
        /*0010*/ 	.word	index@(_Z10count_histP8PPMPixelPfj)
        /*0014*/ 	.word	0x00000000


	//----- nvinfo : EIATTR_MIN_STACK_SIZE
	.align		4
.L_3:
        /*0018*/ 	.byte	0x04, 0x12
        /*001a*/ 	.short	(.L_5 - .L_4)
	.align		4
.L_4:
        /*001c*/ 	.word	index@(_Z10count_histP8PPMPixelPfj)
        /*0020*/ 	.word	0x00000000
.L_5:


//--------------------- .nv.compat                --------------------------
	.section	.nv.compat,"",@"SHT_CUDA_COMPAT_INFO"
	.align	4
        /*0000*/ 	.byte	0x02, 0x09, 0x00, 0x00, 0x02, 0x02, 0x01, 0x00, 0x02, 0x05, 0x05, 0x00, 0x03, 0x07, 0x01, 0x01
        /*0010*/ 	.byte	0x02, 0x03, 0x00, 0x00, 0x02, 0x06, 0x01, 0x00, 0x04, 0x0b, 0x08, 0x00, 0x09, 0x00, 0x00, 0x00
        /*0020*/ 	.byte	0x00, 0x00, 0x00, 0x00


//--------------------- .nv.info._Z10count_histP8PPMPixelPfj --------------------------
	.section	.nv.info._Z10count_histP8PPMPixelPfj,"",@"SHT_CUDA_INFO"
	.sectionflags	@""
	.align	4


	//----- nvinfo : EIATTR_CUDA_API_VERSION
	.align		4
        /*0000*/ 	.byte	0x04, 0x37
        /*0002*/ 	.short	(.L_7 - .L_6)
.L_6:
        /*0004*/ 	.word	0x00000082


	//----- nvinfo : EIATTR_KPARAM_INFO
	.align		4
.L_7:
        /*0008*/ 	.byte	0x04, 0x17
        /*000a*/ 	.short	(.L_9 - .L_8)
.L_8:
        /*000c*/ 	.word	0x00000000
        /*0010*/ 	.short	0x0002
        /*0012*/ 	.short	0x0010
        /*0014*/ 	.byte	0x00, 0xf0, 0x11, 0x00


	//----- nvinfo : EIATTR_KPARAM_INFO
	.align		4
.L_9:
        /*0018*/ 	.byte	0x04, 0x17
        /*001a*/ 	.short	(.L_11 - .L_10)
.L_10:
        /*001c*/ 	.word	0x00000000
        /*0020*/ 	.short	0x0001
        /*0022*/ 	.short	0x0008
        /*0024*/ 	.byte	0x00, 0xf5, 0x21, 0x00


	//----- nvinfo : EIATTR_KPARAM_INFO
	.align		4
.L_11:
        /*0028*/ 	.byte	0x04, 0x17
        /*002a*/ 	.short	(.L_13 - .L_12)
.L_12:
        /*002c*/ 	.word	0x00000000
        /*0030*/ 	.short	0x0000
        /*0032*/ 	.short	0x0000
        /*0034*/ 	.byte	0x00, 0xf5, 0x21, 0x00


	//----- nvinfo : EIATTR_SPARSE_MMA_MASK
	.align		4
.L_13:
        /*0038*/ 	.byte	0x03, 0x50
        /*003a*/ 	.short	0x0000


	//----- nvinfo : EIATTR_MAXREG_COUNT
	.align		4
        /*003c*/ 	.byte	0x03, 0x1b
        /*003e*/ 	.short	0x00ff


	//----- nvinfo : EIATTR_MERCURY_ISA_VERSION
	.align		4
        /*0040*/ 	.byte	0x03, 0x5f
        /*0042*/ 	.short	0x0101


	//----- nvinfo : EIATTR_VRC_CTA_INIT_COUNT
	.align		4
        /*0044*/ 	.byte	0x02, 0x4a
	.zero		1
	.zero		1


	//----- nvinfo : EIATTR_EXIT_INSTR_OFFSETS
	.align		4
        /*0048*/ 	.byte	0x04, 0x1c
        /*004a*/ 	.short	(.L_15 - .L_14)


	//   ....[0]....
.L_14:
        /*004c*/ 	.word	0x00000200


	//   ....[1]....
        /*0050*/ 	.word	0x00000270


	//   ....[2]....
        /*0054*/ 	.word	0x000002c0


	//   ....[3]....
        /*0058*/ 	.word	0x00000310


	//   ....[4]....
        /*005c*/ 	.word	0x00000360


	//----- nvinfo : EIATTR_CBANK_PARAM_SIZE
	.align		4
.L_15:
        /*0060*/ 	.byte	0x03, 0x19
        /*0062*/ 	.short	0x0014


	//----- nvinfo : EIATTR_PARAM_CBANK
	.align		4
        /*0064*/ 	.byte	0x04, 0x0a
        /*0066*/ 	.short	(.L_17 - .L_16)
	.align		4
.L_16:
        /*0068*/ 	.word	index@(.nv.constant0._Z10count_histP8PPMPixelPfj)
        /*006c*/ 	.short	0x0380
        /*006e*/ 	.short	0x0014


	//----- nvinfo : EIATTR_SW_WAR
	.align		4
.L_17:
        /*0070*/ 	.byte	0x04, 0x36
        /*0072*/ 	.short	(.L_19 - .L_18)
.L_18:
        /*0074*/ 	.word	0x00000008
.L_19:


//--------------------- .nv.callgraph             --------------------------
	.section	.nv.callgraph,"",@"SHT_CUDA_CALLGRAPH"
	.align	4
	.sectionentsize	8
	.align		4
        /*0000*/ 	.word	0x00000000
	.align		4
        /*0004*/ 	.word	0xffffffff
	.align		4
        /*0008*/ 	.word	0x00000000
	.align		4
        /*000c*/ 	.word	0xfffffffe
	.align		4
        /*0010*/ 	.word	0x00000000
	.align		4
        /*0014*/ 	.word	0xfffffffd
	.align		4
        /*0018*/ 	.word	0x00000000
	.align		4
        /*001c*/ 	.word	0xfffffffc


//--------------------- .text._Z10count_histP8PPMPixelPfj --------------------------
	.section	.text._Z10count_histP8PPMPixelPfj,"ax",@progbits
	.align	128
        .global         _Z10count_histP8PPMPixelPfj
        .type           _Z10count_histP8PPMPixelPfj,@function
        .size           _Z10count_histP8PPMPixelPfj,(.L_x_1 - _Z10count_histP8PPMPixelPfj)
        .other          _Z10count_histP8PPMPixelPfj,@"STO_CUDA_ENTRY STV_DEFAULT"
_Z10count_histP8PPMPixelPfj:
.text._Z10count_histP8PPMPixelPfj:
[----:B------:R-:W-:Y:S01]  /*0000*/  LDC R1, c[0x0][0x37c] ;  /* 0x0000df00ff017b82 */ /* 0x000fe20000000800 */
[----:B------:R-:W0:Y:S01]  /*0010*/  LDCU UR5, c[0x0][0x390] ;  /* 0x00007200ff0577ac */ /* 0x000e220008000800 */
[----:B------:R-:W1:Y:S01]  /*0020*/  S2R R0, SR_CTAID.X ;  /* 0x0000000000007919 */ /* 0x000e620000002500 */
[----:B------:R-:W2:Y:S01]  /*0030*/  LDCU UR4, c[0x0][0x364] ;  /* 0x00006c80ff0477ac */ /* 0x000ea20008000800 */
[----:B------:R-:W1:Y:S01]  /*0040*/  S2R R5, SR_CTAID.Y ;  /* 0x0000000000057919 */ /* 0x000e620000002600 */
[----:B------:R-:W2:Y:S01]  /*0050*/  S2R R6, SR_TID.X ;  /* 0x0000000000067919 */ /* 0x000ea20000002100 */
[----:B------:R-:W2:Y:S01]  /*0060*/  S2R R7, SR_TID.Y ;  /* 0x0000000000077919 */ /* 0x000ea20000002200 */
[----:B0-----:R-:W0:Y:S01]  /*0070*/  I2F.U32.RP R4, UR5 ;  /* 0x0000000500047d06 */ /* 0x001e220008209000 */
[----:B------:R-:W-:-:S07]  /*0080*/  ISETP.NE.U32.AND P2, PT, RZ, UR5, PT ;  /* 0x00000005ff007c0c */ /* 0x000fce000bf45070 */
[----:B0-----:R-:W0:Y:S01]  /*0090*/  MUFU.RCP R4, R4 ;  /* 0x0000000400047308 */ /* 0x001e220000001000 */
[----:B-1----:R-:W-:Y:S02]  /*00a0*/  IMAD R0, R0, 0x7a8, R5 ;  /* 0x000007a800007824 */ /* 0x002fe400078e0205 */
[----:B--2---:R-:W-:Y:S01]  /*00b0*/  IMAD R5, R6, UR4, R7 ;  /* 0x0000000406057c24 */ /* 0x004fe2000f8e0207 */
[----:B------:R-:W-:-:S03]  /*00c0*/  USHF.L.U32 UR4, UR5, 0x6, URZ ;  /* 0x0000000605047899 */ /* 0x000fc600080006ff */
[----:B------:R-:W-:Y:S02]  /*00d0*/  IMAD R0, R0, 0x400, R5 ;  /* 0x0000040000007824 */ /* 0x000fe400078e0205 */
[----:B0-----:R-:W-:-:S04]  /*00e0*/  VIADD R2, R4, 0xffffffe ;  /* 0x0ffffffe04027836 */ /* 0x001fc80000000000 */
[----:B------:R0:W1:Y:S02]  /*00f0*/  F2I.FTZ.U32.TRUNC.NTZ R3, R2 ;  /* 0x0000000200037305 */ /* 0x000064000021f000 */
[----:B0-----:R-:W-:Y:S02]  /*0100*/  HFMA2 R2, -RZ, RZ, 0, 0 ;  /* 0x00000000ff027431 */ /* 0x001fe400000001ff */
[----:B-1----:R-:W-:-:S04]  /*0110*/  IMAD.MOV R8, RZ, RZ, -R3 ;  /* 0x000000ffff087224 */ /* 0x002fc800078e0a03 */
[----:B------:R-:W-:-:S04]  /*0120*/  IMAD R7, R8, UR5, RZ ;  /* 0x0000000508077c24 */ /* 0x000fc8000f8e02ff */
[----:B------:R-:W-:-:S06]  /*0130*/  IMAD.HI.U32 R3, R3, R7, R2 ;  /* 0x0000000703037227 */ /* 0x000fcc00078e0002 */
[----:B------:R-:W-:-:S05]  /*0140*/  IMAD.HI.U32 R5, R3, R0, RZ ;  /* 0x0000000003057227 */ /* 0x000fca00078e00ff */
[----:B------:R-:W-:-:S05]  /*0150*/  IADD3 R3, PT, PT, -R5, RZ, RZ ;  /* 0x000000ff05037210 */ /* 0x000fca0007ffe1ff */
[----:B------:R-:W-:-:S05]  /*0160*/  IMAD R2, R3, UR5, R0 ;  /* 0x0000000503027c24 */ /* 0x000fca000f8e0200 */
[----:B------:R-:W-:-:S13]  /*0170*/  ISETP.GE.U32.AND P0, PT, R2, UR5, PT ;  /* 0x0000000502007c0c */ /* 0x000fda000bf06070 */
[----:B------:R-:W-:Y:S01]  /*0180*/  @P0 VIADD R2, R2, -UR5 ;  /* 0x8000000502020c36 */ /* 0x000fe20008000000 */
[----:B------:R-:W-:Y:S02]  /*0190*/  @P0 IADD3 R5, PT, PT, R5, 0x1, RZ ;  /* 0x0000000105050810 */ /* 0x000fe40007ffe0ff */
[----:B------:R-:W-:Y:S02]  /*01a0*/  ISETP.GE.U32.AND P0, PT, R0, UR4, PT ;  /* 0x0000000400007c0c */ /* 0x000fe4000bf06070 */
[----:B------:R-:W-:-:S13]  /*01b0*/  ISETP.GE.U32.AND P1, PT, R2, UR5, PT ;  /* 0x0000000502007c0c */ /* 0x000fda000bf26070 */
[----:B------:R-:W-:Y:S01]  /*01c0*/  @P1 VIADD R5, R5, 0x1 ;  /* 0x0000000105051836 */ /* 0x000fe20000000000 */
[----:B------:R-:W-:-:S04]  /*01d0*/  @!P2 LOP3.LUT R5, RZ, UR5, RZ, 0x33, !PT ;  /* 0x00000005ff05ac12 */ /* 0x000fc8000f8e33ff */
[----:B------:R-:W-:-:S05]  /*01e0*/  IADD3 R7, PT, PT, -R5, RZ, RZ ;  /* 0x000000ff05077210 */ /* 0x000fca0007ffe1ff */
[----:B------:R-:W-:Y:S01]  /*01f0*/  IMAD R7, R7, UR5, R0 ;  /* 0x0000000507077c24 */ /* 0x000fe2000f8e0200 */
[----:B------:R-:W-:Y:S06]  /*0200*/  @P0 EXIT ;  /* 0x000000000000094d */ /* 0x000fec0003800000 */
[----:B------:R-:W0:Y:S01]  /*0210*/  LDC.64 R2, c[0x0][0x380] ;  /* 0x0000e000ff027b82 */ /* 0x000e220000000a00 */
[----:B------:R-:W1:Y:S01]  /*0220*/  LDCU.64 UR4, c[0x0][0x358] ;  /* 0x00006b00ff0477ac */ /* 0x000e620008000a00 */
[----:B0-----:R-:W-:-:S05]  /*0230*/  IMAD.WIDE.U32 R2, R7, 0x3, R2 ;  /* 0x0000000307027825 */ /* 0x001fca00078e0002 */
[----:B-1----:R-:W2:Y:S01]  /*0240*/  LDG.E.U8 R7, desc[UR4][R2.64] ;  /* 0x0000000402077981 */ /* 0x002ea2000c1e1100 */
[----:B------:R-:W-:-:S04]  /*0250*/  SHF.R.U32.HI R0, RZ, 0x4, R5 ;  /* 0x00000004ff007819 */ /* 0x000fc80000011605 */
[----:B--2---:R-:W-:-:S13]  /*0260*/  ISETP.NE.AND P0, PT, R0, R7, PT ;  /* 0x000000070000720c */ /* 0x004fda0003f05270 */
[----:B------:R-:W-:Y:S05]  /*0270*/  @P0 EXIT ;  /* 0x000000000000094d */ /* 0x000fea0003800000 */
[----:B------:R-:W2:Y:S01]  /*0280*/  LDG.E.U8 R0, desc[UR4][R2.64+0x1] ;  /* 0x0000010402007981 */ /* 0x000ea2000c1e1100 */
[----:B------:R-:W-:-:S04]  /*0290*/  SHF.R.U32.HI R4, RZ, 0x2, R5 ;  /* 0x00000002ff047819 */ /* 0x000fc80000011605 */
[----:B------:R-:W-:-:S04]  /*02a0*/  LOP3.LUT R7, R4, 0x3, RZ, 0xc0, !PT ;  /* 0x0000000304077812 */ /* 0x000fc800078ec0ff */
[----:B--2---:R-:W-:-:S13]  /*02b0*/  ISETP.NE.AND P0, PT, R7, R0, PT ;  /* 0x000000000700720c */ /* 0x004fda0003f05270 */
[----:B------:R-:W-:Y:S05]  /*02c0*/  @P0 EXIT ;  /* 0x000000000000094d */ /* 0x000fea0003800000 */
[----:B------:R-:W2:Y:S01]  /*02d0*/  LDG.E.U8 R2, desc[UR4][R2.64+0x2] ;  /* 0x0000020402027981 */ /* 0x000ea2000c1e1100 */
[----:B------:R-:W-:-:S05]  /*02e0*/  LOP3.LUT R0, R5, 0xf, RZ, 0xc0, !PT ;  /* 0x0000000f05007812 */ /* 0x000fca00078ec0ff */
[----:B------:R-:W-:-:S05]  /*02f0*/  IMAD R7, R7, -0x4, R0 ;  /* 0xfffffffc07077824 */ /* 0x000fca00078e0200 */
[----:B--2---:R-:W-:-:S13]  /*0300*/  ISETP.NE.AND P0, PT, R7, R2, PT ;  /* 0x000000020700720c */ /* 0x004fda0003f05270 */
[----:B------:R-:W-:Y:S05]  /*0310*/  @P0 EXIT ;  /* 0x000000000000094d */ /* 0x000fea0003800000 */
[----:B------:R-:W0:Y:S01]  /*0320*/  LDC.64 R2, c[0x0][0x388] ;  /* 0x0000e200ff027b82 */ /* 0x000e220000000a00 */
[----:B------:R-:W-:Y:S02]  /*0330*/  IMAD.MOV.U32 R7, RZ, RZ, 0x3f800000 ;  /* 0x3f800000ff077424 */ /* 0x000fe400078e00ff */
[----:B0-----:R-:W-:-:S05]  /*0340*/  IMAD.WIDE.U32 R2, R5, 0x4, R2 ;  /* 0x0000000405027825 */ /* 0x001fca00078e0002 */
[----:B------:R-:W-:Y:S01]  /*0350*/  REDG.E.ADD.F32.FTZ.RN.STRONG.GPU desc[UR4][R2.64], R7 ;  /* 0x00000007020079a6 */ /* 0x000fe2000c12f304 */
[----:B------:R-:W-:Y:S05]  /*0360*/  EXIT ;  /* 0x000000000000794d */ /* 0x000fea0003800000 */
.L_x_0:
[----:B------:R-:W-:-:S00]  /*0370*/  BRA `(.L_x_0) ;  /* 0xfffffffc00fc7947 */ /* 0x000fc0000383ffff */
[----:B------:R-:W-:-:S00]  /*0380*/  NOP ;  /* 0x0000000000007918 */ /* 0x000fc00000000000 */
[----:B------:R-:W-:-:S00]  /*0390*/  NOP ;  /* 0x0000000000007918 */ /* 0x000fc00000000000 */
[----:B------:R-:W-:-:S00]  /*03a0*/  NOP ;  /* 0x0000000000007918 */ /* 0x000fc00000000000 */
[----:B------:R-:W-:-:S00]  /*03b0*/  NOP ;  /* 0x0000000000007918 */ /* 0x000fc00000000000 */
[----:B------:R-:W-:-:S00]  /*03c0*/  NOP ;  /* 0x0000000000007918 */ /* 0x000fc00000000000 */
[----:B------:R-:W-:-:S00]  /*03d0*/  NOP ;  /* 0x0000000000007918 */ /* 0x000fc00000000000 */
[----:B------:R-:W-:-:S00]  /*03e0*/  NOP ;  /* 0x0000000000007918 */ /* 0x000fc00000000000 */
[----:B------:R-:W-:-:S00]  /*03f0*/  NOP ;  /* 0x0000000000007918 */ /* 0x000fc00000000000 */
.L_x_1:


//--------------------- .nv.shared.reserved.0     --------------------------
	.section	.nv.shared.reserved.0,"aw",@nobits
	.weak		__nv_reservedSMEM_offset_0_alias
	.size		__nv_reservedSMEM_offset_0_alias, 0, 64
	.other		__nv_reservedSMEM_offset_0_alias,@"STO_CUDA_RESERVED_SHARED STV_DEFAULT"
__nv_reservedSMEM_offset_0_alias:
	.zero		0
	.zero		64


//--------------------- .nv.constant0._Z10count_histP8PPMPixelPfj --------------------------
	.section	.nv.constant0._Z10count_histP8PPMPixelPfj,"a",@progbits
	.sectionflags	@""
	.align	4
.nv.constant0._Z10count_histP8PPMPixelPfj:
	.zero		916


//--------------------- SYMBOLS --------------------------

	.type		.nv.reservedSmem.offset0,@object
	.size		.nv.reservedSmem.offset0,0x4
